//
// Generated by NVIDIA NVVM Compiler
//
// Compiler Build ID: CL-36424714
// Cuda compilation tools, release 13.0, V13.0.88
// Based on NVVM 20.0.0
//

.version 9.0
.target sm_100
.address_size 64

	// .globl	_Z28matrix_multiplication_kernelPKfS0_Pfiii
// _ZZ28matrix_multiplication_kernelPKfS0_PfiiiE2As has been demoted
// _ZZ28matrix_multiplication_kernelPKfS0_PfiiiE2Bs has been demoted

.visible .entry _Z28matrix_multiplication_kernelPKfS0_Pfiii(
	.param .u64 .ptr .align 1 _Z28matrix_multiplication_kernelPKfS0_Pfiii_param_0,
	.param .u64 .ptr .align 1 _Z28matrix_multiplication_kernelPKfS0_Pfiii_param_1,
	.param .u64 .ptr .align 1 _Z28matrix_multiplication_kernelPKfS0_Pfiii_param_2,
	.param .u32 _Z28matrix_multiplication_kernelPKfS0_Pfiii_param_3,
	.param .u32 _Z28matrix_multiplication_kernelPKfS0_Pfiii_param_4,
	.param .u32 _Z28matrix_multiplication_kernelPKfS0_Pfiii_param_5
)
{
	.reg .pred 	%p<32>;
	.reg .b32 	%r<49>;
	.reg .b32 	%f<65>;
	.reg .b64 	%rd<13>;
	// demoted variable
	.shared .align 4 .b8 _ZZ28matrix_multiplication_kernelPKfS0_PfiiiE2As[1024];
	// demoted variable
	.shared .align 4 .b8 _ZZ28matrix_multiplication_kernelPKfS0_PfiiiE2Bs[1156];
	ld.param.u64 	%rd3, [_Z28matrix_multiplication_kernelPKfS0_Pfiii_param_0];
	ld.param.u64 	%rd4, [_Z28matrix_multiplication_kernelPKfS0_Pfiii_param_1];
	ld.param.u64 	%rd5, [_Z28matrix_multiplication_kernelPKfS0_Pfiii_param_2];
	ld.param.u32 	%r26, [_Z28matrix_multiplication_kernelPKfS0_Pfiii_param_3];
	ld.param.u32 	%r27, [_Z28matrix_multiplication_kernelPKfS0_Pfiii_param_4];
	ld.param.u32 	%r28, [_Z28matrix_multiplication_kernelPKfS0_Pfiii_param_5];
	mov.u32 	%r29, %ctaid.x;
	mov.u32 	%r30, %ctaid.y;
	mov.u32 	%r43, %tid.x;
	mov.u32 	%r45, %tid.y;
	mov.u32 	%r31, %ntid.x;
	mad.lo.s32 	%r3, %r29, %r31, %r43;
	mov.u32 	%r32, %ntid.y;
	mad.lo.s32 	%r4, %r30, %r32, %r45;
	setp.lt.s32 	%p1, %r27, 1;
	mov.f32 	%f63, 0f00000000;
	@%p1 bra 	$L__BB0_24;
	shl.b32 	%r34, %r45, 6;
	mov.u32 	%r35, _ZZ28matrix_multiplication_kernelPKfS0_PfiiiE2As;
	add.s32 	%r5, %r35, %r34;
	shl.b32 	%r36, %r43, 2;
	add.s32 	%r6, %r5, %r36;
	mov.u32 	%r37, _ZZ28matrix_multiplication_kernelPKfS0_PfiiiE2Bs;
	mad.lo.s32 	%r7, %r43, 68, %r37;
	shl.b32 	%r38, %r45, 2;
	add.s32 	%r8, %r7, %r38;
	add.s32 	%r48, %r27, -7;
	mad.lo.s32 	%r46, %r45, %r28, %r3;
	shl.b32 	%r11, %r28, 4;
	mad.lo.s32 	%r44, %r27, %r4, %r43;
	cvta.to.global.u64 	%rd1, %rd3;
	cvta.to.global.u64 	%rd2, %rd4;
	mov.f32 	%f63, 0f00000000;
	mov.b32 	%r47, 7;
$L__BB0_2:
	mov.u32 	%r17, %r47;
	setp.ge.s32 	%p2, %r4, %r26;
	add.s32 	%r19, %r48, -8;
	setp.ge.s32 	%p3, %r43, %r27;
	mov.f32 	%f61, 0f00000000;
	or.pred  	%p4, %p2, %p3;
	@%p4 bra 	$L__BB0_4;
	mul.wide.u32 	%rd6, %r44, 4;
	add.s64 	%rd7, %rd1, %rd6;
	ld.global.f32 	%f61, [%rd7];
$L__BB0_4:
	setp.ge.s32 	%p5, %r3, %r28;
	st.shared.f32 	[%r6], %f61;
	setp.ge.s32 	%p6, %r45, %r27;
	mov.f32 	%f62, 0f00000000;
	or.pred  	%p7, %p5, %p6;
	@%p7 bra 	$L__BB0_6;
	mul.wide.s32 	%rd8, %r46, 4;
	add.s64 	%rd9, %rd2, %rd8;
	ld.global.f32 	%f62, [%rd9];
$L__BB0_6:
	setp.ge.s32 	%p8, %r3, %r28;
	setp.ge.s32 	%p9, %r4, %r26;
	st.shared.f32 	[%r8], %f62;
	bar.sync 	0;
	add.s32 	%r39, %r17, -7;
	setp.le.s32 	%p10, %r27, %r39;
	or.pred  	%p11, %p9, %p8;
	or.pred  	%p12, %p11, %p10;
	@%p12 bra 	$L__BB0_23;
	ld.shared.f32 	%f28, [%r5];
	ld.shared.f32 	%f29, [%r7];
	fma.rn.f32 	%f63, %f28, %f29, %f63;
	add.s32 	%r40, %r48, 7;
	setp.lt.s32 	%p13, %r40, 2;
	@%p13 bra 	$L__BB0_23;
	ld.shared.f32 	%f30, [%r5+4];
	ld.shared.f32 	%f31, [%r7+4];
	fma.rn.f32 	%f63, %f30, %f31, %f63;
	setp.eq.s32 	%p14, %r48, -5;
	@%p14 bra 	$L__BB0_23;
	ld.shared.f32 	%f32, [%r5+8];
	ld.shared.f32 	%f33, [%r7+8];
	fma.rn.f32 	%f63, %f32, %f33, %f63;
	setp.eq.s32 	%p15, %r48, -4;
	@%p15 bra 	$L__BB0_23;
	ld.shared.f32 	%f34, [%r5+12];
	ld.shared.f32 	%f35, [%r7+12];
	fma.rn.f32 	%f63, %f34, %f35, %f63;
	setp.eq.s32 	%p16, %r48, -3;
	@%p16 bra 	$L__BB0_23;
	ld.shared.f32 	%f36, [%r5+16];
	ld.shared.f32 	%f37, [%r7+16];
	fma.rn.f32 	%f63, %f36, %f37, %f63;
	setp.eq.s32 	%p17, %r48, -2;
	@%p17 bra 	$L__BB0_23;
	ld.shared.f32 	%f38, [%r5+20];
	ld.shared.f32 	%f39, [%r7+20];
	fma.rn.f32 	%f63, %f38, %f39, %f63;
	setp.eq.s32 	%p18, %r48, -1;
	@%p18 bra 	$L__BB0_23;
	ld.shared.f32 	%f40, [%r5+24];
	ld.shared.f32 	%f41, [%r7+24];
	fma.rn.f32 	%f63, %f40, %f41, %f63;
	setp.eq.s32 	%p19, %r19, -8;
	@%p19 bra 	$L__BB0_23;
	ld.shared.f32 	%f42, [%r5+28];
	ld.shared.f32 	%f43, [%r7+28];
	fma.rn.f32 	%f63, %f42, %f43, %f63;
	setp.eq.s32 	%p20, %r48, 1;
	@%p20 bra 	$L__BB0_23;
	ld.shared.f32 	%f44, [%r5+32];
	ld.shared.f32 	%f45, [%r7+32];
	fma.rn.f32 	%f63, %f44, %f45, %f63;
	setp.eq.s32 	%p21, %r48, 2;
	@%p21 bra 	$L__BB0_23;
	ld.shared.f32 	%f46, [%r5+36];
	ld.shared.f32 	%f47, [%r7+36];
	fma.rn.f32 	%f63, %f46, %f47, %f63;
	setp.eq.s32 	%p22, %r48, 3;
	@%p22 bra 	$L__BB0_23;
	ld.shared.f32 	%f48, [%r5+40];
	ld.shared.f32 	%f49, [%r7+40];
	fma.rn.f32 	%f63, %f48, %f49, %f63;
	setp.eq.s32 	%p23, %r48, 4;
	@%p23 bra 	$L__BB0_23;
	ld.shared.f32 	%f50, [%r5+44];
	ld.shared.f32 	%f51, [%r7+44];
	fma.rn.f32 	%f63, %f50, %f51, %f63;
	setp.eq.s32 	%p24, %r48, 5;
	@%p24 bra 	$L__BB0_23;
	ld.shared.f32 	%f52, [%r5+48];
	ld.shared.f32 	%f53, [%r7+48];
	fma.rn.f32 	%f63, %f52, %f53, %f63;
	setp.eq.s32 	%p25, %r48, 6;
	@%p25 bra 	$L__BB0_23;
	ld.shared.f32 	%f54, [%r5+52];
	ld.shared.f32 	%f55, [%r7+52];
	fma.rn.f32 	%f63, %f54, %f55, %f63;
	setp.eq.s32 	%p26, %r19, -1;
	@%p26 bra 	$L__BB0_23;
	ld.shared.f32 	%f56, [%r5+56];
	ld.shared.f32 	%f57, [%r7+56];
	fma.rn.f32 	%f63, %f56, %f57, %f63;
	setp.eq.s32 	%p27, %r48, 8;
	@%p27 bra 	$L__BB0_23;
	ld.shared.f32 	%f58, [%r5+60];
	ld.shared.f32 	%f59, [%r7+60];
	fma.rn.f32 	%f63, %f58, %f59, %f63;
$L__BB0_23:
	bar.sync 	0;
	add.s32 	%r48, %r48, -16;
	add.s32 	%r47, %r17, 16;
	add.s32 	%r41, %r17, 9;
	add.s32 	%r46, %r46, %r11;
	add.s32 	%r45, %r45, 16;
	add.s32 	%r44, %r44, 16;
	add.s32 	%r43, %r43, 16;
	setp.lt.s32 	%p28, %r41, %r27;
	@%p28 bra 	$L__BB0_2;
$L__BB0_24:
	setp.ge.s32 	%p29, %r3, %r28;
	setp.ge.s32 	%p30, %r4, %r26;
	or.pred  	%p31, %p29, %p30;
	@%p31 bra 	$L__BB0_26;
	mad.lo.s32 	%r42, %r28, %r4, %r3;
	cvta.to.global.u64 	%rd10, %rd5;
	mul.wide.s32 	%rd11, %r42, 4;
	add.s64 	%rd12, %rd10, %rd11;
	st.global.f32 	[%rd12], %f63;
$L__BB0_26:
	ret;

}


// ===== COMPILED SASS (sm_100) =====

	.target	sm_100

	.elftype	@"ET_EXEC"


//--------------------- .note.nv.tkinfo           --------------------------
	.section	.note.nv.tkinfo,"",@"SHT_NOTE"
	.sectionflags	@"SHF_NOTE_NV_TKINFO"
	.tkinfo
        /*0018*/ 	.word	0x00000002
        /*0030*/ 	.string	""
        /*0030*/ 	.string	"ptxas"
        /*0030*/ 	.string	"Cuda compilation tools, release 13.0, V13.0.88"
        /*0030*/ 	.string	"Build cuda_13.0.r13.0/compiler.36424714_0"
        /*0030*/ 	.string	"-arch sm_100 -m 64 "



//--------------------- .note.nv.cuinfo           --------------------------
	.section	.note.nv.cuinfo,"",@"SHT_NOTE"
	.sectionflags	@"SHF_NOTE_NV_CUINFO"
        /*0018*/ 	.short	0x0002
        /*001a*/ 	.short	0x0064
        /*001c*/ 	.short	0x0082
	.zero		2


//--------------------- .nv.info                  --------------------------
	.section	.nv.info,"",@"SHT_CUDA_INFO"
	.align	4


	//----- nvinfo : EIATTR_REGCOUNT
	.align		4
        /*0000*/ 	.byte	0x04, 0x2f
        /*0002*/ 	.short	(.L_1 - .L_0)
	.align		4
.L_0:
        /*0004*/ 	.word	index@(_Z28matrix_multiplication_kernelPKfS0_Pfiii)
        /*0008*/ 	.word	0x0000001a


	//----- nvinfo : EIATTR_FRAME_SIZE
	.align		4
.L_1:
        /*000c*/ 	.byte	0x04, 0x11
        /*000e*/ 	.short	(.L_3 - .L_2)
	.align		4
.L_2:
        /*0010*/ 	.word	index@(_Z28matrix_multiplication_kernelPKfS0_Pfiii)
        /*0014*/ 	.word	0x00000000


	//----- nvinfo : EIATTR_MIN_STACK_SIZE
	.align		4
.L_3:
        /*0018*/ 	.byte	0x04, 0x12
        /*001a*/ 	.short	(.L_5 - .L_4)
	.align		4
.L_4:
        /*001c*/ 	.word	index@(_Z28matrix_multiplication_kernelPKfS0_Pfiii)
        /*0020*/ 	.word	0x00000000
.L_5:


//--------------------- .nv.compat                --------------------------
	.section	.nv.compat,"",@"SHT_CUDA_COMPAT_INFO"
	.align	4
        /*0000*/ 	.byte	0x02, 0x09, 0x00, 0x00, 0x02, 0x02, 0x01, 0x00, 0x02, 0x05, 0x05, 0x00, 0x03, 0x07, 0x01, 0x01
        /*0010*/ 	.byte	0x02, 0x03, 0x00, 0x00, 0x02, 0x06, 0x01, 0x00, 0x04, 0x0b, 0x08, 0x00, 0x09, 0x00, 0x00, 0x00
        /*0020*/ 	.byte	0x00, 0x00, 0x00, 0x00


//--------------------- .nv.info._Z28matrix_multiplication_kernelPKfS0_Pfiii --------------------------
	.section	.nv.info._Z28matrix_multiplication_kernelPKfS0_Pfiii,"",@"SHT_CUDA_INFO"
	.sectionflags	@""
	.align	4


	//----- nvinfo : EIATTR_CUDA_API_VERSION
	.align		4
        /*0000*/ 	.byte	0x04, 0x37
        /*0002*/ 	.short	(.L_7 - .L_6)
.L_6:
        /*0004*/ 	.word	0x00000082


	//----- nvinfo : EIATTR_KPARAM_INFO
	.align		4
.L_7:
        /*0008*/ 	.byte	0x04, 0x17
        /*000a*/ 	.short	(.L_9 - .L_8)
.L_8:
        /*000c*/ 	.word	0x00000000
        /*0010*/ 	.short	0x0005
        /*0012*/ 	.short	0x0020
        /*0014*/ 	.byte	0x00, 0xf0, 0x11, 0x00


	//----- nvinfo : EIATTR_KPARAM_INFO
	.align		4
.L_9:
        /*0018*/ 	.byte	0x04, 0x17
        /*001a*/ 	.short	(.L_11 - .L_10)
.L_10:
        /*001c*/ 	.word	0x00000000
        /*0020*/ 	.short	0x0004
        /*0022*/ 	.short	0x001c
        /*0024*/ 	.byte	0x00, 0xf0, 0x11, 0x00


	//----- nvinfo : EIATTR_KPARAM_INFO
	.align		4
.L_11:
        /*0028*/ 	.byte	0x04, 0x17
        /*002a*/ 	.short	(.L_13 - .L_12)
.L_12:
        /*002c*/ 	.word	0x00000000
        /*0030*/ 	.short	0x0003
        /*0032*/ 	.short	0x0018
        /*0034*/ 	.byte	0x00, 0xf0, 0x11, 0x00


	//----- nvinfo : EIATTR_KPARAM_INFO
	.align		4
.L_13:
        /*0038*/ 	.byte	0x04, 0x17
        /*003a*/ 	.short	(.L_15 - .L_14)
.L_14:
        /*003c*/ 	.word	0x00000000
        /*0040*/ 	.short	0x0002
        /*0042*/ 	.short	0x0010
        /*0044*/ 	.byte	0x00, 0xf5, 0x21, 0x00


	//----- nvinfo : EIATTR_KPARAM_INFO
	.align		4
.L_15:
        /*0048*/ 	.byte	0x04, 0x17
        /*004a*/ 	.short	(.L_17 - .L_16)
.L_16:
        /*004c*/ 	.word	0x00000000
        /*0050*/ 	.short	0x0001
        /*0052*/ 	.short	0x0008
        /*0054*/ 	.byte	0x00, 0xf5, 0x21, 0x00


	//----- nvinfo : EIATTR_KPARAM_INFO
	.align		4
.L_17:
        /*0058*/ 	.byte	0x04, 0x17
        /*005a*/ 	.short	(.L_19 - .L_18)
.L_18:
        /*005c*/ 	.word	0x00000000
        /*0060*/ 	.short	0x0000
        /*0062*/ 	.short	0x0000
        /*0064*/ 	.byte	0x00, 0xf5, 0x21, 0x00


	//----- nvinfo : EIATTR_SPARSE_MMA_MASK
	.align		4
.L_19:
        /*0068*/ 	.byte	0x03, 0x50
        /*006a*/ 	.short	0x0000


	//----- nvinfo : EIATTR_MAXREG_COUNT
	.align		4
        /*006c*/ 	.byte	0x03, 0x1b
        /*006e*/ 	.short	0x00ff


	//----- nvinfo : EIATTR_NUM_BARRIERS
	.align		4
        /*0070*/ 	.byte	0x02, 0x4c
        /*0072*/ 	.byte	0x01
	.zero		1


	//----- nvinfo : EIATTR_MERCURY_ISA_VERSION
	.align		4
        /*0074*/ 	.byte	0x03, 0x5f
        /*0076*/ 	.short	0x0101


	//----- nvinfo : EIATTR_VRC_CTA_INIT_COUNT
	.align		4
        /*0078*/ 	.byte	0x02, 0x4a
	.zero		1
	.zero		1


	//----- nvinfo : EIATTR_EXIT_INSTR_OFFSETS
	.align		4
        /*007c*/ 	.byte	0x04, 0x1c
        /*007e*/ 	.short	(.L_21 - .L_20)


	//   ....[0]....
.L_20:
        /*0080*/ 	.word	0x00000890


	//   ....[1]....
        /*0084*/ 	.word	0x000008e0


	//----- nvinfo : EIATTR_CRS_STACK_SIZE
	.align		4
.L_21:
        /*0088*/ 	.byte	0x04, 0x1e
        /*008a*/ 	.short	(.L_23 - .L_22)
.L_22:
        /*008c*/ 	.word	0x00000000


	//----- nvinfo : EIATTR_CBANK_PARAM_SIZE
	.align		4
.L_23:
        /*0090*/ 	.byte	0x03, 0x19
        /*0092*/ 	.short	0x0024


	//----- nvinfo : EIATTR_PARAM_CBANK
	.align		4
        /*0094*/ 	.byte	0x04, 0x0a
        /*0096*/ 	.short	(.L_25 - .L_24)
	.align		4
.L_24:
        /*0098*/ 	.word	index@(.nv.constant0._Z28matrix_multiplication_kernelPKfS0_Pfiii)
        /*009c*/ 	.short	0x0380
        /*009e*/ 	.short	0x0024


	//----- nvinfo : EIATTR_SW_WAR
	.align		4
.L_25:
        /*00a0*/ 	.byte	0x04, 0x36
        /*00a2*/ 	.short	(.L_27 - .L_26)
.L_26:
        /*00a4*/ 	.word	0x00000008
.L_27:


//--------------------- .nv.callgraph             --------------------------
	.section	.nv.callgraph,"",@"SHT_CUDA_CALLGRAPH"
	.align	4
	.sectionentsize	8
	.align		4
        /*0000*/ 	.word	0x00000000
	.align		4
        /*0004*/ 	.word	0xffffffff
	.align		4
        /*0008*/ 	.word	0x00000000
	.align		4
        /*000c*/ 	.word	0xfffffffe
	.align		4
        /*0010*/ 	.word	0x00000000
	.align		4
        /*0014*/ 	.word	0xfffffffd
	.align		4
        /*0018*/ 	.word	0x00000000
	.align		4
        /*001c*/ 	.word	0xfffffffc


//--------------------- .text._Z28matrix_multiplication_kernelPKfS0_Pfiii --------------------------
	.section	.text._Z28matrix_multiplication_kernelPKfS0_Pfiii,"ax",@progbits
	.align	128
        .global         _Z28matrix_multiplication_kernelPKfS0_Pfiii
        .type           _Z28matrix_multiplication_kernelPKfS0_Pfiii,@function
        .size           _Z28matrix_multiplication_kernelPKfS0_Pfiii,(.L_x_5 - _Z28matrix_multiplication_kernelPKfS0_Pfiii)
        .other          _Z28matrix_multiplication_kernelPKfS0_Pfiii,@"STO_CUDA_ENTRY STV_DEFAULT"
_Z28matrix_multiplication_kernelPKfS0_Pfiii:
.text._Z28matrix_multiplication_kernelPKfS0_Pfiii:
[----:B------:R-:W-:Y:S01]  /*0000*/  LDC R1, c[0x0][0x37c] ;  /* 0x0000df00ff017b82 */ /* 0x000fe20000000800 */
[----:B------:R-:W0:Y:S01]  /*0010*/  S2R R4, SR_TID.X ;  /* 0x0000000000047919 */ /* 0x000e220000002100 */
[----:B------:R-:W1:Y:S06]  /*0020*/  LDCU UR8, c[0x0][0x39c] ;  /* 0x00007380ff0877ac */ /* 0x000e6c0008000800 */
[----:B------:R-:W0:Y:S01]  /*0030*/  LDC R21, c[0x0][0x360] ;  /* 0x0000d800ff157b82 */ /* 0x000e220000000800 */
[----:B------:R-:W-:Y:S01]  /*0040*/  IMAD.MOV.U32 R3, RZ, RZ, RZ ;  /* 0x000000ffff037224 */ /* 0x000fe200078e00ff */
[----:B------:R-:W2:Y:S01]  /*0050*/  S2R R8, SR_TID.Y ;  /* 0x0000000000087919 */ /* 0x000ea20000002200 */
[----:B------:R-:W3:Y:S05]  /*0060*/  LDCU.64 UR6, c[0x0][0x358] ;  /* 0x00006b00ff0677ac */ /* 0x000eea0008000a00 */
[----:B------:R-:W0:Y:S08]  /*0070*/  S2UR UR4, SR_CTAID.X ;  /* 0x00000000000479c3 */ /* 0x000e300000002500 */
[----:B------:R-:W2:Y:S01]  /*0080*/  S2UR UR5, SR_CTAID.Y ;  /* 0x00000000000579c3 */ /* 0x000ea20000002600 */
[----:B-1----:R-:W-:-:S07]  /*0090*/  UISETP.GE.AND UP0, UPT, UR8, 0x1, UPT ;  /* 0x000000010800788c */ /* 0x002fce000bf06270 */
[----:B------:R-:W2:Y:S01]  /*00a0*/  LDC R19, c[0x0][0x364] ;  /* 0x0000d900ff137b82 */ /* 0x000ea20000000800 */
[----:B0-----:R-:W-:Y:S02]  /*00b0*/  IMAD R21, R21, UR4, R4 ;  /* 0x0000000415157c24 */ /* 0x001fe4000f8e0204 */
[----:B--2---:R-:W-:Y:S01]  /*00c0*/  IMAD R19, R19, UR5, R8 ;  /* 0x0000000513137c24 */ /* 0x004fe2000f8e0208 */
[----:B---3--:R-:W-:Y:S06]  /*00d0*/  BRA.U !UP0, `(.L_x_0) ;  /* 0x0000000508dc7547 */ /* 0x008fec000b800000 */
[----:B------:R-:W0:Y:S01]  /*00e0*/  S2R R13, SR_CgaCtaId ;  /* 0x00000000000d7919 */ /* 0x000e220000008800 */
[----:B------:R-:W-:Y:S01]  /*00f0*/  MOV R2, 0x400 ;  /* 0x0000040000027802 */ /* 0x000fe20000000f00 */
[----:B------:R-:W1:Y:S01]  /*0100*/  LDC R0, c[0x0][0x3a0] ;  /* 0x0000e800ff007b82 */ /* 0x000e620000000800 */
[----:B------:R-:W2:Y:S03]  /*0110*/  LDCU UR5, c[0x0][0x3a0] ;  /* 0x00007400ff0577ac */ /* 0x000ea60008000800 */
[----:B------:R-:W-:Y:S01]  /*0120*/  VIADD R3, R2, 0x400 ;  /* 0x0000040002037836 */ /* 0x000fe20000000000 */
[----:B------:R-:W-:-:S03]  /*0130*/  UIADD3 UR4, UPT, UPT, UR8, -0x7, URZ ;  /* 0xfffffff908047890 */ /* 0x000fc6000fffe0ff */
[----:B------:R-:W3:Y:S03]  /*0140*/  LDC.64 R6, c[0x0][0x398] ;  /* 0x0000e600ff067b82 */ /* 0x000ee60000000a00 */
[----:B------:R-:W-:Y:S01]  /*0150*/  MOV R14, UR4 ;  /* 0x00000004000e7c02 */ /* 0x000fe20008000f00 */
[----:B------:R-:W-:Y:S01]  /*0160*/  UMOV UR4, 0x7 ;  /* 0x0000000700047882 */ /* 0x000fe20000000000 */
[C---:B0-----:R-:W-:Y:S02]  /*0170*/  LEA R5, R13.reuse, R2, 0x18 ;  /* 0x000000020d057211 */ /* 0x041fe400078ec0ff */
[----:B------:R-:W-:Y:S01]  /*0180*/  LEA R13, R13, R3, 0x18 ;  /* 0x000000030d0d7211 */ /* 0x000fe200078ec0ff */
[----:B------:R-:W-:Y:S01]  /*0190*/  HFMA2 R3, -RZ, RZ, 0, 0 ;  /* 0x00000000ff037431 */ /* 0x000fe200000001ff */
[----:B------:R-:W-:Y:S01]  /*01a0*/  MOV R2, R4 ;  /* 0x0000000400027202 */ /* 0x000fe20000000f00 */
[----:B------:R-:W-:-:S04]  /*01b0*/  IMAD.MOV.U32 R4, RZ, RZ, R8 ;  /* 0x000000ffff047224 */ /* 0x000fc800078e0008 */
[----:B------:R-:W-:Y:S02]  /*01c0*/  IMAD R13, R2, 0x44, R13 ;  /* 0x00000044020d7824 */ /* 0x000fe400078e020d */
[C---:B------:R-:W-:Y:S02]  /*01d0*/  IMAD R5, R4.reuse, 0x40, R5 ;  /* 0x0000004004057824 */ /* 0x040fe400078e0205 */
[C---:B--2---:R-:W-:Y:S01]  /*01e0*/  IMAD R15, R4.reuse, UR5, R21 ;  /* 0x00000005040f7c24 */ /* 0x044fe2000f8e0215 */
[----:B------:R-:W-:Y:S01]  /*01f0*/  LEA R17, R4, R13, 0x2 ;  /* 0x0000000d04117211 */ /* 0x000fe200078e10ff */
[----:B------:R-:W-:Y:S02]  /*0200*/  IMAD R12, R19, UR8, R2 ;  /* 0x00000008130c7c24 */ /* 0x000fe4000f8e0202 */
[----:B------:R-:W-:-:S07]  /*0210*/  IMAD R16, R2, 0x4, R5 ;  /* 0x0000000402107824 */ /* 0x000fce00078e0205 */
.L_x_3:
[-C--:B---3--:R-:W-:Y:S01]  /*0220*/  ISETP.GE.AND P1, PT, R2, R7.reuse, PT ;  /* 0x000000070200720c */ /* 0x088fe20003f26270 */
[----:B0-----:R-:W-:Y:S01]  /*0230*/  IMAD.MOV.U32 R23, RZ, RZ, RZ ;  /* 0x000000ffff177224 */ /* 0x001fe200078e00ff */
[----:B------:R-:W-:Y:S02]  /*0240*/  ISETP.GE.AND P0, PT, R4, R7, PT ;  /* 0x000000070400720c */ /* 0x000fe40003f06270 */
[----:B------:R-:W-:Y:S02]  /*0250*/  ISETP.GE.OR P1, PT, R19, R6, P1 ;  /* 0x000000061300720c */ /* 0x000fe40000f26670 */
[----:B-1----:R-:W-:Y:S02]  /*0260*/  ISETP.GE.OR P0, PT, R21, R0, P0 ;  /* 0x000000001500720c */ /* 0x002fe40000706670 */
[----:B------:R-:W-:-:S09]  /*0270*/  MOV R18, RZ ;  /* 0x000000ff00127202 */ /* 0x000fd20000000f00 */
[----:B------:R-:W0:Y:S08]  /*0280*/  @!P1 LDC.64 R10, c[0x0][0x380] ;  /* 0x0000e000ff0a9b82 */ /* 0x000e300000000a00 */
[----:B------:R-:W1:Y:S01]  /*0290*/  @!P0 LDC.64 R8, c[0x0][0x388] ;  /* 0x0000e200ff088b82 */ /* 0x000e620000000a00 */
[----:B0-----:R-:W-:-:S05]  /*02a0*/  @!P1 IMAD.WIDE.U32 R10, R12, 0x4, R10 ;  /* 0x000000040c0a9825 */ /* 0x001fca00078e000a */
[----:B------:R-:W2:Y:S01]  /*02b0*/  @!P1 LDG.E R23, desc[UR6][R10.64] ;  /* 0x000000060a179981 */ /* 0x000ea2000c1e1900 */
[----:B-1----:R-:W-:-:S05]  /*02c0*/  @!P0 IMAD.WIDE R8, R15, 0x4, R8 ;  /* 0x000000040f088825 */ /* 0x002fca00078e0208 */
[----:B------:R-:W3:Y:S01]  /*02d0*/  @!P0 LDG.E R18, desc[UR6][R8.64] ;  /* 0x0000000608128981 */ /* 0x000ee2000c1e1900 */
[----:B------:R-:W-:Y:S01]  /*02e0*/  ISETP.GE.AND P0, PT, R21, R0, PT ;  /* 0x000000001500720c */ /* 0x000fe20003f06270 */
[----:B------:R-:W-:-:S03]  /*02f0*/  UIADD3 UR5, UPT, UPT, UR4, -0x7, URZ ;  /* 0xfffffff904057890 */ /* 0x000fc6000fffe0ff */
[----:B------:R-:W-:-:S04]  /*0300*/  ISETP.GE.OR P0, PT, R19, R6, P0 ;  /* 0x000000061300720c */ /* 0x000fc80000706670 */
[----:B------:R-:W-:Y:S01]  /*0310*/  ISETP.LE.OR P0, PT, R7, UR5, P0 ;  /* 0x0000000507007c0c */ /* 0x000fe20008703670 */
[----:B------:R-:W-:Y:S01]  /*0320*/  BSSY.RECONVERGENT B0, `(.L_x_1) ;  /* 0x0000048000007945 */ /* 0x000fe20003800200 */
[----:B--2---:R0:W-:Y:S04]  /*0330*/  STS [R16], R23 ;  /* 0x0000001710007388 */ /* 0x0041e80000000800 */
[----:B---3--:R0:W-:Y:S01]  /*0340*/  STS [R17], R18 ;  /* 0x0000001211007388 */ /* 0x0081e20000000800 */
[----:B------:R-:W-:Y:S06]  /*0350*/  BAR.SYNC.DEFER_BLOCKING 0x0 ;  /* 0x0000000000007b1d */ /* 0x000fec0000010000 */
[----:B------:R-:W-:Y:S05]  /*0360*/  @P0 BRA `(.L_x_2) ;  /* 0x00000004000c0947 */ /* 0x000fea0003800000 */
[----:B0-----:R-:W-:Y:S01]  /*0370*/  LDS R18, [R13] ;  /* 0x000000000d127984 */ /* 0x001fe20000000800 */
[----:B------:R-:W-:-:S03]  /*0380*/  VIADD R20, R14, 0x7 ;  /* 0x000000070e147836 */ /* 0x000fc60000000000 */
[----:B------:R-:W0:Y:S02]  /*0390*/  LDS.128 R8, [R5] ;  /* 0x0000000005087984 */ /* 0x000e240000000c00 */
[----:B------:R-:W-:Y:S01]  /*03a0*/  ISETP.GE.AND P0, PT, R20, 0x2, PT ;  /* 0x000000021400780c */ /* 0x000fe20003f06270 */
[----:B0-----:R-:W-:-:S12]  /*03b0*/  FFMA R3, R8, R18, R3 ;  /* 0x0000001208037223 */ /* 0x001fd80000000003 */
[----:B------:R-:W-:Y:S05]  /*03c0*/  @!P0 BRA `(.L_x_2) ;  /* 0x0000000000f48947 */ /* 0x000fea0003800000 */
[----:B------:R-:W0:Y:S01]  /*03d0*/  LDS R8, [R13+0x4] ;  /* 0x000004000d087984 */ /* 0x000e220000000800 */
[----:B------:R-:W-:Y:S01]  /*03e0*/  ISETP.NE.AND P0, PT, R14, -0x5, PT ;  /* 0xfffffffb0e00780c */ /* 0x000fe20003f05270 */
        /* <DEDUP_REMOVED lines=10> */
[----:B------:R-:W-:Y:S01]  /*0490*/  LDS R18, [R13+0x10] ;  /* 0x000010000d127984 */ /* 0x000fe20000000800 */
[----:B------:R-:W-:-:S03]  /*04a0*/  ISETP.NE.AND P0, PT, R14, -0x2, PT ;  /* 0xfffffffe0e00780c */ /* 0x000fc60003f05270 */
[----:B------:R-:W0:Y:S02]  /*04b0*/  LDS.128 R8, [R5+0x10] ;  /* 0x0000100005087984 */ /* 0x000e240000000c00 */
[----:B0-----:R-:W-:-:S08]  /*04c0*/  FFMA R3, R8, R18, R3 ;  /* 0x0000001208037223 */ /* 0x001fd00000000003 */
[----:B------:R-:W-:Y:S05]  /*04d0*/  @!P0 BRA `(.L_x_2) ;  /* 0x0000000000b08947 */ /* 0x000fea0003800000 */
[----:B------:R-:W0:Y:S01]  /*04e0*/  LDS R8, [R13+0x14] ;  /* 0x000014000d087984 */ /* 0x000e220000000800 */
[----:B------:R-:W-:Y:S01]  /*04f0*/  ISETP.NE.AND P0, PT, R14, -0x1, PT ;  /* 0xffffffff0e00780c */ /* 0x000fe20003f05270 */
[----:B0-----:R-:W-:-:S12]  /*0500*/  FFMA R3, R8, R9, R3 ;  /* 0x0000000908037223 */ /* 0x001fd80000000003 */
[----:B------:R-:W-:Y:S05]  /*0510*/  @!P0 BRA `(.L_x_2) ;  /* 0x0000000000a08947 */ /* 0x000fea0003800000 */
[----:B------:R-:W0:Y:S01]  /*0520*/  LDS R8, [R13+0x18] ;  /* 0x000018000d087984 */ /* 0x000e220000000800 */
[----:B------:R-:W-:-:S04]  /*0530*/  IADD3 R18, PT, PT, R14, -0x8, RZ ;  /* 0xfffffff80e127810 */ /* 0x000fc80007ffe0ff */
[----:B------:R-:W-:Y:S01]  /*0540*/  ISETP.NE.AND P0, PT, R18, -0x8, PT ;  /* 0xfffffff81200780c */ /* 0x000fe20003f05270 */
[----:B0-----:R-:W-:-:S12]  /*0550*/  FFMA R3, R8, R10, R3 ;  /* 0x0000000a08037223 */ /* 0x001fd80000000003 */
[----:B------:R-:W-:Y:S05]  /*0560*/  @!P0 BRA `(.L_x_2) ;  /* 0x00000000008c8947 */ /* 0x000fea0003800000 */
[----:B------:R-:W0:Y:S01]  /*0570*/  LDS R8, [R13+0x1c] ;  /* 0x00001c000d087984 */ /* 0x000e220000000800 */
[----:B------:R-:W-:Y:S01]  /*0580*/  ISETP.NE.AND P0, PT, R14, 0x1, PT ;  /* 0x000000010e00780c */ /* 0x000fe20003f05270 */
[----:B0-----:R-:W-:-:S12]  /*0590*/  FFMA R3, R8, R11, R3 ;  /* 0x0000000b08037223 */ /* 0x001fd80000000003 */
[----:B------:R-:W-:Y:S05]  /*05a0*/  @!P0 BRA `(.L_x_2) ;  /* 0x00000000007c8947 */ /* 0x000fea0003800000 */
[----:B------:R-:W-:Y:S01]  /*05b0*/  LDS R20, [R13+0x20] ;  /* 0x000020000d147984 */ /* 0x000fe20000000800 */
[----:B------:R-:W-:-:S03]  /*05c0*/  ISETP.NE.AND P0, PT, R14, 0x2, PT ;  /* 0x000000020e00780c */ /* 0x000fc60003f05270 */
[----:B------:R-:W0:Y:S02]  /*05d0*/  LDS.128 R8, [R5+0x20] ;  /* 0x0000200005087984 */ /* 0x000e240000000c00 */
[----:B0-----:R-:W-:-:S08]  /*05e0*/  FFMA R3, R8, R20, R3 ;  /* 0x0000001408037223 */ /* 0x001fd00000000003 */
[----:B------:R-:W-:Y:S05]  /*05f0*/  @!P0 BRA `(.L_x_2) ;  /* 0x0000000000688947 */ /* 0x000fea0003800000 */
[----:B------:R-:W0:Y:S01]  /*0600*/  LDS R8, [R13+0x24] ;  /* 0x000024000d087984 */ /* 0x000e220000000800 */
[----:B------:R-:W-:Y:S01]  /*0610*/  ISETP.NE.AND P0, PT, R14, 0x3, PT ;  /* 0x000000030e00780c */ /* 0x000fe20003f05270 */
[----:B0-----:R-:W-:-:S12]  /*0620*/  FFMA R3, R8, R9, R3 ;  /* 0x0000000908037223 */ /* 0x001fd80000000003 */
        /* <DEDUP_REMOVED lines=15> */
[----:B------:R-:W-:Y:S01]  /*0720*/  ISETP.NE.AND P0, PT, R18, -0x1, PT ;  /* 0xffffffff1200780c */ /* 0x000fe20003f05270 */
[----:B0-----:R-:W-:-:S12]  /*0730*/  FFMA R3, R8, R9, R3 ;  /* 0x0000000908037223 */ /* 0x001fd80000000003 */
[----:B------:R-:W-:Y:S05]  /*0740*/  @!P0 BRA `(.L_x_2) ;  /* 0x0000000000148947 */ /* 0x000fea0003800000 */
[----:B------:R-:W-:Y:S01]  /*0750*/  ISETP.NE.AND P0, PT, R14, 0x8, PT ;  /* 0x000000080e00780c */ /* 0x000fe20003f05270 */
[----:B------:R-:W0:-:S12]  /*0760*/  LDS R8, [R13+0x38] ;  /* 0x000038000d087984 */ /* 0x000e180000000800 */
[----:B------:R-:W1:Y:S01]  /*0770*/  @P0 LDS R18, [R13+0x3c] ;  /* 0x00003c000d120984 */ /* 0x000e620000000800 */
[----:B0-----:R-:W-:-:S04]  /*0780*/  FFMA R3, R8, R10, R3 ;  /* 0x0000000a08037223 */ /* 0x001fc80000000003 */
[----:B-1----:R-:W-:-:S07]  /*0790*/  @P0 FFMA R3, R18, R11, R3 ;  /* 0x0000000b12030223 */ /* 0x002fce0000000003 */
.L_x_2:
[----:B------:R-:W-:Y:S05]  /*07a0*/  BSYNC.RECONVERGENT B0 ;  /* 0x0000000000007941 */ /* 0x000fea0003800200 */
.L_x_1:
[----:B------:R-:W-:Y:S01]  /*07b0*/  UIADD3 UR5, UPT, UPT, UR4, 0x9, URZ ;  /* 0x0000000904057890 */ /* 0x000fe2000fffe0ff */
[----:B------:R-:W-:Y:S01]  /*07c0*/  BAR.SYNC.DEFER_BLOCKING 0x0 ;  /* 0x0000000000007b1d */ /* 0x000fe20000010000 */
[----:B------:R-:W-:Y:S01]  /*07d0*/  UIADD3 UR4, UPT, UPT, UR4, 0x10, URZ ;  /* 0x0000001004047890 */ /* 0x000fe2000fffe0ff */
[----:B------:R-:W-:Y:S01]  /*07e0*/  VIADD R14, R14, 0xfffffff0 ;  /* 0xfffffff00e0e7836 */ /* 0x000fe20000000000 */
[----:B------:R-:W-:Y:S01]  /*07f0*/  LEA R15, R0, R15, 0x4 ;  /* 0x0000000f000f7211 */ /* 0x000fe200078e20ff */
[----:B------:R-:W-:Y:S01]  /*0800*/  VIADD R4, R4, 0x10 ;  /* 0x0000001004047836 */ /* 0x000fe20000000000 */
[----:B------:R-:W-:Y:S01]  /*0810*/  ISETP.LE.AND P0, PT, R7, UR5, PT ;  /* 0x0000000507007c0c */ /* 0x000fe2000bf03270 */
[----:B------:R-:W-:Y:S01]  /*0820*/  VIADD R2, R2, 0x10 ;  /* 0x0000001002027836 */ /* 0x000fe20000000000 */
[----:B------:R-:W-:-:S11]  /*0830*/  IADD3 R12, PT, PT, R12, 0x10, RZ ;  /* 0x000000100c0c7810 */ /* 0x000fd60007ffe0ff */
[----:B------:R-:W-:Y:S05]  /*0840*/  @!P0 BRA `(.L_x_3) ;  /* 0xfffffff800748947 */ /* 0x000fea000383ffff */
.L_x_0:
[----:B------:R-:W1:Y:S01]  /*0850*/  LDCU UR5, c[0x0][0x398] ;  /* 0x00007300ff0577ac */ /* 0x000e620008000800 */
[----:B------:R-:W2:Y:S01]  /*0860*/  LDCU UR8, c[0x0][0x3a0] ;  /* 0x00007400ff0877ac */ /* 0x000ea20008000800 */
[----:B-1----:R-:W-:-:S04]  /*0870*/  ISETP.GE.AND P0, PT, R19, UR5, PT ;  /* 0x0000000513007c0c */ /* 0x002fc8000bf06270 */
[----:B--2---:R-:W-:-:S13]  /*0880*/  ISETP.GE.OR P0, PT, R21, UR8, P0 ;  /* 0x0000000815007c0c */ /* 0x004fda0008706670 */
[----:B------:R-:W-:Y:S05]  /*0890*/  @P0 EXIT ;  /* 0x000000000000094d */ /* 0x000fea0003800000 */
[----:B------:R-:W1:Y:S01]  /*08a0*/  LDC.64 R4, c[0x0][0x390] ;  /* 0x0000e400ff047b82 */ /* 0x000e620000000a00 */
[----:B------:R-:W-:-:S04]  /*08b0*/  IMAD R19, R19, UR8, R21 ;  /* 0x0000000813137c24 */ /* 0x000fc8000f8e0215 */
[----:B-1----:R-:W-:-:S05]  /*08c0*/  IMAD.WIDE R4, R19, 0x4, R4 ;  /* 0x0000000413047825 */ /* 0x002fca00078e0204 */
[----:B------:R-:W-:Y:S01]  /*08d0*/  STG.E desc[UR6][R4.64], R3 ;  /* 0x0000000304007986 */ /* 0x000fe2000c101906 */
[----:B------:R-:W-:Y:S05]  /*08e0*/  EXIT ;  /* 0x000000000000794d */ /* 0x000fea0003800000 */
.L_x_4:
[----:B------:R-:W-:-:S00]  /*08f0*/  BRA `(.L_x_4) ;  /* 0xfffffffc00fc7947 */ /* 0x000fc0000383ffff */
[----:B------:R-:W-:-:S00]  /*0900*/  NOP ;  /* 0x0000000000007918 */ /* 0x000fc00000000000 */
[----:B------:R-:W-:-:S00]  /*0910*/  NOP ;  /* 0x0000000000007918 */ /* 0x000fc00000000000 */
[----:B------:R-:W-:-:S00]  /*0920*/  NOP ;  /* 0x0000000000007918 */ /* 0x000fc00000000000 */
[----:B------:R-:W-:-:S00]  /*0930*/  NOP ;  /* 0x0000000000007918 */ /* 0x000fc00000000000 */
[----:B------:R-:W-:-:S00]  /*0940*/  NOP ;  /* 0x0000000000007918 */ /* 0x000fc00000000000 */
[----:B------:R-:W-:-:S00]  /*0950*/  NOP ;  /* 0x0000000000007918 */ /* 0x000fc00000000000 */
[----:B------:R-:W-:-:S00]  /*0960*/  NOP ;  /* 0x0000000000007918 */ /* 0x000fc00000000000 */
[----:B------:R-:W-:-:S00]  /*0970*/  NOP ;  /* 0x0000000000007918 */ /* 0x000fc00000000000 */
.L_x_5:


//--------------------- .nv.shared._Z28matrix_multiplication_kernelPKfS0_Pfiii --------------------------
	.section	.nv.shared._Z28matrix_multiplication_kernelPKfS0_Pfiii,"aw",@nobits
	.sectionflags	@""
	.align	4
.nv.shared._Z28matrix_multiplication_kernelPKfS0_Pfiii:
	.zero		3204


//--------------------- .nv.shared.reserved.0     --------------------------
	.section	.nv.shared.reserved.0,"aw",@nobits
	.weak		__nv_reservedSMEM_offset_0_alias
	.size		__nv_reservedSMEM_offset_0_alias, 0, 64
	.other		__nv_reservedSMEM_offset_0_alias,@"STO_CUDA_RESERVED_SHARED STV_DEFAULT"
__nv_reservedSMEM_offset_0_alias:
	.zero		0
	.zero		64


//--------------------- .nv.constant0._Z28matrix_multiplication_kernelPKfS0_Pfiii --------------------------
	.section	.nv.constant0._Z28matrix_multiplication_kernelPKfS0_Pfiii,"a",@progbits
	.sectionflags	@""
	.align	4
.nv.constant0._Z28matrix_multiplication_kernelPKfS0_Pfiii:
	.zero		932


//--------------------- SYMBOLS --------------------------

	.type		.nv.reservedSmem.offset0,@object
	.size		.nv.reservedSmem.offset0,0x4
	.type		.nv.reservedSmem.cap,@object
	.size		.nv.reservedSmem.cap,0x4
